//
// Generated by NVIDIA NVVM Compiler
//
// Compiler Build ID: CL-36424714
// Cuda compilation tools, release 13.0, V13.0.88
// Based on NVVM 20.0.0
//

.version 9.0
.target sm_100
.address_size 64

	// .globl	_Z9computePSPiS_i
.extern .shared .align 16 .b8 partial_sum[];

.visible .entry _Z9computePSPiS_i(
	.param .u64 .ptr .align 1 _Z9computePSPiS_i_param_0,
	.param .u64 .ptr .align 1 _Z9computePSPiS_i_param_1,
	.param .u32 _Z9computePSPiS_i_param_2
)
{
	.reg .pred 	%p<8>;
	.reg .b32 	%r<83>;
	.reg .b64 	%rd<16>;

	ld.param.u64 	%rd2, [_Z9computePSPiS_i_param_0];
	ld.param.u64 	%rd3, [_Z9computePSPiS_i_param_1];
	ld.param.u32 	%r16, [_Z9computePSPiS_i_param_2];
	cvta.to.global.u64 	%rd4, %rd2;
	cvta.to.global.u64 	%rd5, %rd3;
	mov.u32 	%r18, %ctaid.x;
	mov.u32 	%r19, %ctaid.y;
	mov.u32 	%r20, %nctaid.x;
	mad.lo.s32 	%r21, %r19, %r20, %r18;
	mul.lo.s32 	%r22, %r16, %r21;
	mul.wide.s32 	%rd6, %r22, 4;
	add.s64 	%rd1, %rd4, %rd6;
	add.s64 	%rd7, %rd5, %rd6;
	mov.u32 	%r1, %tid.x;
	shr.s32 	%r78, %r16, 1;
	add.s32 	%r23, %r78, %r1;
	shr.u32 	%r24, %r1, 4;
	shr.s32 	%r25, %r23, 4;
	mul.wide.u32 	%rd8, %r1, 4;
	add.s64 	%rd9, %rd7, %rd8;
	ld.global.u32 	%r26, [%rd9];
	add.s32 	%r27, %r24, %r1;
	shl.b32 	%r28, %r27, 2;
	mov.u32 	%r29, partial_sum;
	add.s32 	%r3, %r29, %r28;
	st.shared.u32 	[%r3], %r26;
	mul.wide.s32 	%rd10, %r78, 4;
	add.s64 	%rd11, %rd9, %rd10;
	ld.global.u32 	%r30, [%rd11];
	add.s32 	%r31, %r25, %r23;
	shl.b32 	%r32, %r31, 2;
	add.s32 	%r4, %r29, %r32;
	st.shared.u32 	[%r4], %r30;
	setp.lt.s32 	%p1, %r78, 1;
	mov.b32 	%r80, 1;
	@%p1 bra 	$L__BB0_5;
	shl.b32 	%r34, %r1, 1;
	or.b32  	%r5, %r34, 1;
	mov.b32 	%r80, 1;
$L__BB0_2:
	bar.sync 	0;
	setp.ge.s32 	%p2, %r1, %r78;
	@%p2 bra 	$L__BB0_4;
	mul.lo.s32 	%r35, %r80, %r5;
	add.s32 	%r36, %r35, -1;
	add.s32 	%r37, %r35, %r80;
	add.s32 	%r38, %r36, %r80;
	shr.s32 	%r39, %r36, 4;
	add.s32 	%r40, %r39, %r35;
	shr.s32 	%r41, %r38, 4;
	add.s32 	%r42, %r41, %r37;
	shl.b32 	%r43, %r40, 2;
	add.s32 	%r45, %r29, %r43;
	ld.shared.u32 	%r46, [%r45+-4];
	shl.b32 	%r47, %r42, 2;
	add.s32 	%r48, %r29, %r47;
	ld.shared.u32 	%r49, [%r48+-4];
	add.s32 	%r50, %r49, %r46;
	st.shared.u32 	[%r48+-4], %r50;
$L__BB0_4:
	shl.b32 	%r80, %r80, 1;
	shr.u32 	%r9, %r78, 1;
	setp.gt.u32 	%p3, %r78, 1;
	mov.u32 	%r78, %r9;
	@%p3 bra 	$L__BB0_2;
$L__BB0_5:
	setp.ne.s32 	%p4, %r1, 0;
	@%p4 bra 	$L__BB0_7;
	add.s32 	%r51, %r16, -1;
	shr.s32 	%r52, %r51, 4;
	add.s32 	%r53, %r52, %r16;
	shl.b32 	%r54, %r53, 2;
	add.s32 	%r56, %r29, %r54;
	mov.b32 	%r57, 0;
	st.shared.u32 	[%r56+-4], %r57;
$L__BB0_7:
	setp.lt.s32 	%p5, %r16, 2;
	@%p5 bra 	$L__BB0_12;
	shl.b32 	%r59, %r1, 1;
	or.b32  	%r11, %r59, 1;
	mov.b32 	%r81, 1;
$L__BB0_9:
	shr.u32 	%r80, %r80, 1;
	bar.sync 	0;
	setp.ge.u32 	%p6, %r1, %r81;
	@%p6 bra 	$L__BB0_11;
	mul.lo.s32 	%r60, %r80, %r11;
	add.s32 	%r61, %r60, -1;
	add.s32 	%r62, %r60, %r80;
	add.s32 	%r63, %r61, %r80;
	shr.s32 	%r64, %r61, 4;
	add.s32 	%r65, %r64, %r60;
	shr.s32 	%r66, %r63, 4;
	add.s32 	%r67, %r66, %r62;
	shl.b32 	%r68, %r65, 2;
	add.s32 	%r70, %r29, %r68;
	ld.shared.u32 	%r71, [%r70+-4];
	shl.b32 	%r72, %r67, 2;
	add.s32 	%r73, %r29, %r72;
	ld.shared.u32 	%r74, [%r73+-4];
	st.shared.u32 	[%r70+-4], %r74;
	add.s32 	%r75, %r74, %r71;
	st.shared.u32 	[%r73+-4], %r75;
$L__BB0_11:
	shl.b32 	%r81, %r81, 1;
	setp.lt.s32 	%p7, %r81, %r16;
	@%p7 bra 	$L__BB0_9;
$L__BB0_12:
	bar.sync 	0;
	ld.shared.u32 	%r76, [%r3];
	add.s64 	%rd13, %rd1, %rd8;
	st.global.u32 	[%rd13], %r76;
	ld.shared.u32 	%r77, [%r4];
	add.s64 	%rd15, %rd13, %rd10;
	st.global.u32 	[%rd15], %r77;
	ret;

}


// ===== COMPILED SASS (sm_100) =====

	.target	sm_100

	.elftype	@"ET_EXEC"


//--------------------- .note.nv.tkinfo           --------------------------
	.section	.note.nv.tkinfo,"",@"SHT_NOTE"
	.sectionflags	@"SHF_NOTE_NV_TKINFO"
	.tkinfo
        /*0018*/ 	.word	0x00000002
        /*0030*/ 	.string	""
        /*0030*/ 	.string	"ptxas"
        /*0030*/ 	.string	"Cuda compilation tools, release 13.0, V13.0.88"
        /*0030*/ 	.string	"Build cuda_13.0.r13.0/compiler.36424714_0"
        /*0030*/ 	.string	"-arch sm_100 -m 64 "



//--------------------- .note.nv.cuinfo           --------------------------
	.section	.note.nv.cuinfo,"",@"SHT_NOTE"
	.sectionflags	@"SHF_NOTE_NV_CUINFO"
        /*0018*/ 	.short	0x0002
        /*001a*/ 	.short	0x0064
        /*001c*/ 	.short	0x0082
	.zero		2


//--------------------- .nv.info                  --------------------------
	.section	.nv.info,"",@"SHT_CUDA_INFO"
	.align	4


	//----- nvinfo : EIATTR_REGCOUNT
	.align		4
        /*0000*/ 	.byte	0x04, 0x2f
        /*0002*/ 	.short	(.L_1 - .L_0)
	.align		4
.L_0:
        /*0004*/ 	.word	index@(_Z9computePSPiS_i)
        /*0008*/ 	.word	0x00000010


	//----- nvinfo : EIATTR_FRAME_SIZE
	.align		4
.L_1:
        /*000c*/ 	.byte	0x04, 0x11
        /*000e*/ 	.short	(.L_3 - .L_2)
	.align		4
.L_2:
        /*0010*/ 	.word	index@(_Z9computePSPiS_i)
        /*0014*/ 	.word	0x00000000


	//----- nvinfo : EIATTR_MIN_STACK_SIZE
	.align		4
.L_3:
        /*0018*/ 	.byte	0x04, 0x12
        /*001a*/ 	.short	(.L_5 - .L_4)
	.align		4
.L_4:
        /*001c*/ 	.word	index@(_Z9computePSPiS_i)
        /*0020*/ 	.word	0x00000000
.L_5:


//--------------------- .nv.compat                --------------------------
	.section	.nv.compat,"",@"SHT_CUDA_COMPAT_INFO"
	.align	4
        /*0000*/ 	.byte	0x02, 0x09, 0x00, 0x00, 0x02, 0x02, 0x01, 0x00, 0x02, 0x05, 0x05, 0x00, 0x03, 0x07, 0x01, 0x01
        /*0010*/ 	.byte	0x02, 0x03, 0x00, 0x00, 0x02, 0x06, 0x01, 0x00, 0x04, 0x0b, 0x08, 0x00, 0x09, 0x00, 0x00, 0x00
        /*0020*/ 	.byte	0x00, 0x00, 0x00, 0x00


//--------------------- .nv.info._Z9computePSPiS_i --------------------------
	.section	.nv.info._Z9computePSPiS_i,"",@"SHT_CUDA_INFO"
	.sectionflags	@""
	.align	4


	//----- nvinfo : EIATTR_CUDA_API_VERSION
	.align		4
        /*0000*/ 	.byte	0x04, 0x37
        /*0002*/ 	.short	(.L_7 - .L_6)
.L_6:
        /*0004*/ 	.word	0x00000082


	//----- nvinfo : EIATTR_KPARAM_INFO
	.align		4
.L_7:
        /*0008*/ 	.byte	0x04, 0x17
        /*000a*/ 	.short	(.L_9 - .L_8)
.L_8:
        /*000c*/ 	.word	0x00000000
        /*0010*/ 	.short	0x0002
        /*0012*/ 	.short	0x0010
        /*0014*/ 	.byte	0x00, 0xf0, 0x11, 0x00


	//----- nvinfo : EIATTR_KPARAM_INFO
	.align		4
.L_9:
        /*0018*/ 	.byte	0x04, 0x17
        /*001a*/ 	.short	(.L_11 - .L_10)
.L_10:
        /*001c*/ 	.word	0x00000000
        /*0020*/ 	.short	0x0001
        /*0022*/ 	.short	0x0008
        /*0024*/ 	.byte	0x00, 0xf5, 0x21, 0x00


	//----- nvinfo : EIATTR_KPARAM_INFO
	.align		4
.L_11:
        /*0028*/ 	.byte	0x04, 0x17
        /*002a*/ 	.short	(.L_13 - .L_12)
.L_12:
        /*002c*/ 	.word	0x00000000
        /*0030*/ 	.short	0x0000
        /*0032*/ 	.short	0x0000
        /*0034*/ 	.byte	0x00, 0xf5, 0x21, 0x00


	//----- nvinfo : EIATTR_SPARSE_MMA_MASK
	.align		4
.L_13:
        /*0038*/ 	.byte	0x03, 0x50
        /*003a*/ 	.short	0x0000


	//----- nvinfo : EIATTR_MAXREG_COUNT
	.align		4
        /*003c*/ 	.byte	0x03, 0x1b
        /*003e*/ 	.short	0x00ff


	//----- nvinfo : EIATTR_NUM_BARRIERS
	.align		4
        /*0040*/ 	.byte	0x02, 0x4c
        /*0042*/ 	.byte	0x01
	.zero		1


	//----- nvinfo : EIATTR_MERCURY_ISA_VERSION
	.align		4
        /*0044*/ 	.byte	0x03, 0x5f
        /*0046*/ 	.short	0x0101


	//----- nvinfo : EIATTR_VRC_CTA_INIT_COUNT
	.align		4
        /*0048*/ 	.byte	0x02, 0x4a
	.zero		1
	.zero		1


	//----- nvinfo : EIATTR_EXIT_INSTR_OFFSETS
	.align		4
        /*004c*/ 	.byte	0x04, 0x1c
        /*004e*/ 	.short	(.L_15 - .L_14)


	//   ....[0]....
.L_14:
        /*0050*/ 	.word	0x000005f0


	//----- nvinfo : EIATTR_CRS_STACK_SIZE
	.align		4
.L_15:
        /*0054*/ 	.byte	0x04, 0x1e
        /*0056*/ 	.short	(.L_17 - .L_16)
.L_16:
        /*0058*/ 	.word	0x00000000


	//----- nvinfo : EIATTR_CBANK_PARAM_SIZE
	.align		4
.L_17:
        /*005c*/ 	.byte	0x03, 0x19
        /*005e*/ 	.short	0x0014


	//----- nvinfo : EIATTR_PARAM_CBANK
	.align		4
        /*0060*/ 	.byte	0x04, 0x0a
        /*0062*/ 	.short	(.L_19 - .L_18)
	.align		4
.L_18:
        /*0064*/ 	.word	index@(.nv.constant0._Z9computePSPiS_i)
        /*0068*/ 	.short	0x0380
        /*006a*/ 	.short	0x0014


	//----- nvinfo : EIATTR_SW_WAR
	.align		4
.L_19:
        /*006c*/ 	.byte	0x04, 0x36
        /*006e*/ 	.short	(.L_21 - .L_20)
.L_20:
        /*0070*/ 	.word	0x00000008
.L_21:


//--------------------- .nv.callgraph             --------------------------
	.section	.nv.callgraph,"",@"SHT_CUDA_CALLGRAPH"
	.align	4
	.sectionentsize	8
	.align		4
        /*0000*/ 	.word	0x00000000
	.align		4
        /*0004*/ 	.word	0xffffffff
	.align		4
        /*0008*/ 	.word	0x00000000
	.align		4
        /*000c*/ 	.word	0xfffffffe
	.align		4
        /*0010*/ 	.word	0x00000000
	.align		4
        /*0014*/ 	.word	0xfffffffd
	.align		4
        /*0018*/ 	.word	0x00000000
	.align		4
        /*001c*/ 	.word	0xfffffffc


//--------------------- .text._Z9computePSPiS_i   --------------------------
	.section	.text._Z9computePSPiS_i,"ax",@progbits
	.align	128
        .global         _Z9computePSPiS_i
        .type           _Z9computePSPiS_i,@function
        .size           _Z9computePSPiS_i,(.L_x_9 - _Z9computePSPiS_i)
        .other          _Z9computePSPiS_i,@"STO_CUDA_ENTRY STV_DEFAULT"
_Z9computePSPiS_i:
.text._Z9computePSPiS_i:
[----:B------:R-:W-:Y:S08]  /*0000*/  LDC R1, c[0x0][0x37c] ;  /* 0x0000df00ff017b82 */ /* 0x000ff00000000800 */
[----:B------:R-:W-:Y:S01]  /*0010*/  S2UR UR4, SR_CTAID.X ;  /* 0x00000000000479c3 */ /* 0x000fe20000002500 */
[----:B------:R-:W0:Y:S01]  /*0020*/  LDCU UR6, c[0x0][0x370] ;  /* 0x00006e00ff0677ac */ /* 0x000e220008000800 */
[----:B------:R-:W1:Y:S01]  /*0030*/  S2R R0, SR_TID.X ;  /* 0x0000000000007919 */ /* 0x000e620000002100 */
[----:B------:R-:W2:Y:S05]  /*0040*/  LDCU.64 UR8, c[0x0][0x358] ;  /* 0x00006b00ff0877ac */ /* 0x000eaa0008000a00 */
[----:B------:R-:W0:Y:S08]  /*0050*/  S2UR UR5, SR_CTAID.Y ;  /* 0x00000000000579c3 */ /* 0x000e300000002600 */
[----:B------:R-:W3:Y:S08]  /*0060*/  LDC R6, c[0x0][0x390] ;  /* 0x0000e400ff067b82 */ /* 0x000ef00000000800 */
[----:B------:R-:W4:Y:S01]  /*0070*/  LDC.64 R2, c[0x0][0x388] ;  /* 0x0000e200ff027b82 */ /* 0x000f220000000a00 */
[----:B0-----:R-:W-:-:S07]  /*0080*/  UIMAD UR4, UR5, UR6, UR4 ;  /* 0x00000006050472a4 */ /* 0x001fce000f8e0204 */
[----:B------:R-:W0:Y:S01]  /*0090*/  LDC.64 R10, c[0x0][0x380] ;  /* 0x0000e000ff0a7b82 */ /* 0x000e220000000a00 */
[----:B---3--:R-:W-:-:S04]  /*00a0*/  IMAD R7, R6, UR4, RZ ;  /* 0x0000000406077c24 */ /* 0x008fc8000f8e02ff */
[----:B----4-:R-:W-:-:S04]  /*00b0*/  IMAD.WIDE R2, R7, 0x4, R2 ;  /* 0x0000000407027825 */ /* 0x010fc800078e0202 */
[----:B-1----:R-:W-:Y:S01]  /*00c0*/  IMAD.WIDE.U32 R4, R0, 0x4, R2 ;  /* 0x0000000400047825 */ /* 0x002fe200078e0002 */
[----:B------:R-:W-:-:S04]  /*00d0*/  SHF.R.S32.HI R3, RZ, 0x1, R6 ;  /* 0x00000001ff037819 */ /* 0x000fc80000011406 */
[----:B--2---:R0:W2:Y:S01]  /*00e0*/  LDG.E R13, desc[UR8][R4.64] ;  /* 0x00000008040d7981 */ /* 0x0040a2000c1e1900 */
[----:B------:R-:W-:-:S06]  /*00f0*/  IMAD.WIDE R8, R3, 0x4, R4 ;  /* 0x0000000403087825 */ /* 0x000fcc00078e0204 */
[----:B------:R-:W3:Y:S01]  /*0100*/  LDG.E R9, desc[UR8][R8.64] ;  /* 0x0000000808097981 */ /* 0x000ee2000c1e1900 */
[----:B------:R-:W1:Y:S01]  /*0110*/  S2UR UR5, SR_CgaCtaId ;  /* 0x00000000000579c3 */ /* 0x000e620000008800 */
[----:B------:R-:W-:Y:S01]  /*0120*/  UMOV UR4, 0x400 ;  /* 0x0000040000047882 */ /* 0x000fe20000000000 */
[----:B------:R-:W-:Y:S01]  /*0130*/  IMAD.IADD R2, R3, 0x1, R0 ;  /* 0x0000000103027824 */ /* 0x000fe200078e0200 */
[----:B------:R-:W-:-:S04]  /*0140*/  LEA.HI R6, R0, R0, RZ, 0x1c ;  /* 0x0000000000067211 */ /* 0x000fc800078fe0ff */
[----:B------:R-:W-:Y:S01]  /*0150*/  LEA.HI.SX32 R12, R2, R2, 0x1c ;  /* 0x00000002020c7211 */ /* 0x000fe200078fe2ff */
[----:B-1----:R-:W-:-:S06]  /*0160*/  ULEA UR4, UR5, UR4, 0x18 ;  /* 0x0000000405047291 */ /* 0x002fcc000f8ec0ff */
[----:B------:R-:W-:Y:S02]  /*0170*/  LEA R2, R6, UR4, 0x2 ;  /* 0x0000000406027c11 */ /* 0x000fe4000f8e10ff */
[----:B------:R-:W-:Y:S02]  /*0180*/  LEA R6, R12, UR4, 0x2 ;  /* 0x000000040c067c11 */ /* 0x000fe4000f8e10ff */
[----:B------:R-:W-:Y:S01]  /*0190*/  ISETP.GE.AND P0, PT, R3, 0x1, PT ;  /* 0x000000010300780c */ /* 0x000fe20003f06270 */
[----:B------:R-:W-:Y:S01]  /*01a0*/  UMOV UR5, 0x1 ;  /* 0x0000000100057882 */ /* 0x000fe20000000000 */
[----:B0-----:R-:W-:Y:S01]  /*01b0*/  IMAD.WIDE R4, R7, 0x4, R10 ;  /* 0x0000000407047825 */ /* 0x001fe200078e020a */
[----:B--2---:R0:W-:Y:S04]  /*01c0*/  STS [R2], R13 ;  /* 0x0000000d02007388 */ /* 0x0041e80000000800 */
[----:B---3--:R0:W-:Y:S06]  /*01d0*/  STS [R6], R9 ;  /* 0x0000000906007388 */ /* 0x0081ec0000000800 */
[----:B------:R-:W-:Y:S05]  /*01e0*/  @!P0 BRA `(.L_x_0) ;  /* 0x0000000000608947 */ /* 0x000fea0003800000 */
[----:B------:R-:W-:Y:S01]  /*01f0*/  IMAD.MOV.U32 R7, RZ, RZ, R3 ;  /* 0x000000ffff077224 */ /* 0x000fe200078e0003 */
[----:B------:R-:W-:Y:S01]  /*0200*/  LEA R12, R0, 0x1, 0x1 ;  /* 0x00000001000c7811 */ /* 0x000fe200078e08ff */
[----:B------:R-:W-:-:S06]  /*0210*/  UMOV UR5, 0x1 ;  /* 0x0000000100057882 */ /* 0x000fcc0000000000 */
.L_x_3:
[----:B------:R-:W-:Y:S01]  /*0220*/  BAR.SYNC.DEFER_BLOCKING 0x0 ;  /* 0x0000000000007b1d */ /* 0x000fe20000010000 */
[----:B------:R-:W-:Y:S02]  /*0230*/  ISETP.GE.AND P0, PT, R0, R7, PT ;  /* 0x000000070000720c */ /* 0x000fe40003f06270 */
[----:B------:R-:W-:-:S03]  /*0240*/  ISETP.GT.U32.AND P1, PT, R7, 0x1, PT ;  /* 0x000000010700780c */ /* 0x000fc60003f24070 */
[----:B------:R-:W-:Y:S08]  /*0250*/  BSSY.RECONVERGENT B0, `(.L_x_1) ;  /* 0x000000e000007945 */ /* 0x000ff00003800200 */
[----:B-1----:R-:W-:Y:S05]  /*0260*/  @P0 BRA `(.L_x_2) ;  /* 0x0000000000300947 */ /* 0x002fea0003800000 */
[----:B------:R-:W-:-:S04]  /*0270*/  IMAD R8, R12, UR5, RZ ;  /* 0x000000050c087c24 */ /* 0x000fc8000f8e02ff */
[C---:B0-----:R-:W-:Y:S02]  /*0280*/  VIADD R9, R8.reuse, 0xffffffff ;  /* 0xffffffff08097836 */ /* 0x041fe40000000000 */
[----:B------:R-:W-:Y:S02]  /*0290*/  VIADD R10, R8, UR5 ;  /* 0x00000005080a7c36 */ /* 0x000fe40008000000 */
[C---:B------:R-:W-:Y:S01]  /*02a0*/  VIADD R11, R9.reuse, UR5 ;  /* 0x00000005090b7c36 */ /* 0x040fe20008000000 */
[----:B------:R-:W-:-:S04]  /*02b0*/  LEA.HI.SX32 R8, R9, R8, 0x1c ;  /* 0x0000000809087211 */ /* 0x000fc800078fe2ff */
[----:B------:R-:W-:Y:S02]  /*02c0*/  LEA.HI.SX32 R10, R11, R10, 0x1c ;  /* 0x0000000a0b0a7211 */ /* 0x000fe400078fe2ff */
[----:B------:R-:W-:Y:S02]  /*02d0*/  LEA R8, R8, UR4, 0x2 ;  /* 0x0000000408087c11 */ /* 0x000fe4000f8e10ff */
[----:B------:R-:W-:-:S04]  /*02e0*/  LEA R10, R10, UR4, 0x2 ;  /* 0x000000040a0a7c11 */ /* 0x000fc8000f8e10ff */
[----:B------:R-:W-:Y:S04]  /*02f0*/  LDS R8, [R8+-0x4] ;  /* 0xfffffc0008087984 */ /* 0x000fe80000000800 */
[----:B------:R-:W0:Y:S02]  /*0300*/  LDS R9, [R10+-0x4] ;  /* 0xfffffc000a097984 */ /* 0x000e240000000800 */
[----:B0-----:R-:W-:-:S05]  /*0310*/  IMAD.IADD R9, R8, 0x1, R9 ;  /* 0x0000000108097824 */ /* 0x001fca00078e0209 */
[----:B------:R1:W-:Y:S02]  /*0320*/  STS [R10+-0x4], R9 ;  /* 0xfffffc090a007388 */ /* 0x0003e40000000800 */
.L_x_2:
[----:B------:R-:W-:Y:S05]  /*0330*/  BSYNC.RECONVERGENT B0 ;  /* 0x0000000000007941 */ /* 0x000fea0003800200 */
.L_x_1:
[----:B------:R-:W-:Y:S01]  /*0340*/  USHF.L.U32 UR5, UR5, 0x1, URZ ;  /* 0x0000000105057899 */ /* 0x000fe200080006ff */
[----:B------:R-:W-:Y:S01]  /*0350*/  SHF.R.U32.HI R7, RZ, 0x1, R7 ;  /* 0x00000001ff077819 */ /* 0x000fe20000011607 */
[----:B------:R-:W-:Y:S10]  /*0360*/  @P1 BRA `(.L_x_3) ;  /* 0xfffffffc00ac1947 */ /* 0x000ff4000383ffff */
.L_x_0:
[----:B------:R-:W2:Y:S01]  /*0370*/  LDC R8, c[0x0][0x390] ;  /* 0x0000e400ff087b82 */ /* 0x000ea20000000800 */
[----:B------:R-:W-:-:S13]  /*0380*/  ISETP.NE.AND P0, PT, R0, RZ, PT ;  /* 0x000000ff0000720c */ /* 0x000fda0003f05270 */
[----:B--2---:R-:W-:-:S05]  /*0390*/  @!P0 VIADD R7, R8, 0xffffffff ;  /* 0xffffffff08078836 */ /* 0x004fca0000000000 */
[----:B------:R-:W-:-:S04]  /*03a0*/  @!P0 LEA.HI.SX32 R7, R7, R8, 0x1c ;  /* 0x0000000807078211 */ /* 0x000fc800078fe2ff */
[----:B------:R-:W-:-:S05]  /*03b0*/  @!P0 LEA R7, R7, UR4, 0x2 ;  /* 0x0000000407078c11 */ /* 0x000fca000f8e10ff */
[----:B------:R2:W-:Y:S01]  /*03c0*/  @!P0 STS [R7+-0x4], RZ ;  /* 0xfffffcff07008388 */ /* 0x0005e20000000800 */
[----:B------:R-:W-:-:S13]  /*03d0*/  ISETP.GE.AND P0, PT, R8, 0x2, PT ;  /* 0x000000020800780c */ /* 0x000fda0003f06270 */
[----:B--2---:R-:W-:Y:S05]  /*03e0*/  @!P0 BRA `(.L_x_4) ;  /* 0x0000000000648947 */ /* 0x004fea0003800000 */
[----:B------:R-:W-:Y:S01]  /*03f0*/  LEA R11, R0, 0x1, 0x1 ;  /* 0x00000001000b7811 */ /* 0x000fe200078e08ff */
[----:B------:R-:W2:Y:S01]  /*0400*/  LDCU UR7, c[0x0][0x390] ;  /* 0x00007200ff0777ac */ /* 0x000ea20008000800 */
[----:B------:R-:W-:-:S05]  /*0410*/  UMOV UR6, 0x1 ;  /* 0x0000000100067882 */ /* 0x000fca0000000000 */
.L_x_7:
[----:B------:R-:W-:Y:S01]  /*0420*/  BAR.SYNC.DEFER_BLOCKING 0x0 ;  /* 0x0000000000007b1d */ /* 0x000fe20000010000 */
[----:B------:R-:W-:Y:S01]  /*0430*/  ISETP.GE.U32.AND P0, PT, R0, UR6, PT ;  /* 0x0000000600007c0c */ /* 0x000fe2000bf06070 */
[----:B------:R-:W-:Y:S02]  /*0440*/  USHF.L.U32 UR6, UR6, 0x1, URZ ;  /* 0x0000000106067899 */ /* 0x000fe400080006ff */
[----:B------:R-:W-:Y:S02]  /*0450*/  USHF.R.U32.HI UR5, URZ, 0x1, UR5 ;  /* 0x00000001ff057899 */ /* 0x000fe40008011605 */
[----:B------:R-:W-:Y:S08]  /*0460*/  BSSY.RECONVERGENT B0, `(.L_x_5) ;  /* 0x000000f000007945 */ /* 0x000ff00003800200 */
[----:B---3--:R-:W-:Y:S05]  /*0470*/  @P0 BRA `(.L_x_6) ;  /* 0x0000000000340947 */ /* 0x008fea0003800000 */
[----:B------:R-:W-:-:S04]  /*0480*/  IMAD R7, R11, UR5, RZ ;  /* 0x000000050b077c24 */ /* 0x000fc8000f8e02ff */
[C---:B------:R-:W-:Y:S02]  /*0490*/  VIADD R8, R7.reuse, 0xffffffff ;  /* 0xffffffff07087836 */ /* 0x040fe40000000000 */
[----:B01----:R-:W-:Y:S02]  /*04a0*/  VIADD R9, R7, UR5 ;  /* 0x0000000507097c36 */ /* 0x003fe40008000000 */
[C---:B------:R-:W-:Y:S01]  /*04b0*/  VIADD R10, R8.reuse, UR5 ;  /* 0x00000005080a7c36 */ /* 0x040fe20008000000 */
[----:B------:R-:W-:-:S04]  /*04c0*/  LEA.HI.SX32 R7, R8, R7, 0x1c ;  /* 0x0000000708077211 */ /* 0x000fc800078fe2ff */
[----:B------:R-:W-:Y:S02]  /*04d0*/  LEA.HI.SX32 R9, R10, R9, 0x1c ;  /* 0x000000090a097211 */ /* 0x000fe400078fe2ff */
[----:B------:R-:W-:Y:S02]  /*04e0*/  LEA R7, R7, UR4, 0x2 ;  /* 0x0000000407077c11 */ /* 0x000fe4000f8e10ff */
[----:B------:R-:W-:-:S03]  /*04f0*/  LEA R9, R9, UR4, 0x2 ;  /* 0x0000000409097c11 */ /* 0x000fc6000f8e10ff */
[----:B------:R-:W-:Y:S04]  /*0500*/  LDS R8, [R7+-0x4] ;  /* 0xfffffc0007087984 */ /* 0x000fe80000000800 */
[----:B------:R-:W0:Y:S02]  /*0510*/  LDS R10, [R9+-0x4] ;  /* 0xfffffc00090a7984 */ /* 0x000e240000000800 */
[----:B0-----:R-:W-:Y:S02]  /*0520*/  IMAD.IADD R8, R8, 0x1, R10 ;  /* 0x0000000108087824 */ /* 0x001fe400078e020a */
[----:B------:R3:W-:Y:S04]  /*0530*/  STS [R7+-0x4], R10 ;  /* 0xfffffc0a07007388 */ /* 0x0007e80000000800 */
[----:B------:R3:W-:Y:S02]  /*0540*/  STS [R9+-0x4], R8 ;  /* 0xfffffc0809007388 */ /* 0x0007e40000000800 */
.L_x_6:
[----:B--2---:R-:W-:Y:S05]  /*0550*/  BSYNC.RECONVERGENT B0 ;  /* 0x0000000000007941 */ /* 0x004fea0003800200 */
.L_x_5:
[----:B------:R-:W-:-:S09]  /*0560*/  UISETP.GE.AND UP0, UPT, UR6, UR7, UPT ;  /* 0x000000070600728c */ /* 0x000fd2000bf06270 */
[----:B------:R-:W-:Y:S05]  /*0570*/  BRA.U !UP0, `(.L_x_7) ;  /* 0xfffffffd08a87547 */ /* 0x000fea000b83ffff */
.L_x_4:
[----:B------:R-:W-:Y:S01]  /*0580*/  BAR.SYNC.DEFER_BLOCKING 0x0 ;  /* 0x0000000000007b1d */ /* 0x000fe20000010000 */
[----:B------:R-:W-:-:S04]  /*0590*/  IMAD.WIDE.U32 R4, R0, 0x4, R4 ;  /* 0x0000000400047825 */ /* 0x000fc800078e0004 */
[----:B01-3--:R-:W-:Y:S01]  /*05a0*/  IMAD.WIDE R8, R3, 0x4, R4 ;  /* 0x0000000403087825 */ /* 0x00bfe200078e0204 */
[----:B------:R-:W0:Y:S04]  /*05b0*/  LDS R7, [R2] ;  /* 0x0000000002077984 */ /* 0x000e280000000800 */
[----:B------:R-:W1:Y:S04]  /*05c0*/  LDS R11, [R6] ;  /* 0x00000000060b7984 */ /* 0x000e680000000800 */
[----:B0-----:R-:W-:Y:S04]  /*05d0*/  STG.E desc[UR8][R4.64], R7 ;  /* 0x0000000704007986 */ /* 0x001fe8000c101908 */
[----:B-1----:R-:W-:Y:S01]  /*05e0*/  STG.E desc[UR8][R8.64], R11 ;  /* 0x0000000b08007986 */ /* 0x002fe2000c101908 */
[----:B------:R-:W-:Y:S05]  /*05f0*/  EXIT ;  /* 0x000000000000794d */ /* 0x000fea0003800000 */
.L_x_8:
[----:B------:R-:W-:-:S00]  /*0600*/  BRA `(.L_x_8) ;  /* 0xfffffffc00fc7947 */ /* 0x000fc0000383ffff */
[----:B------:R-:W-:-:S00]  /*0610*/  NOP ;  /* 0x0000000000007918 */ /* 0x000fc00000000000 */
        /* <DEDUP_REMOVED lines=14> */
.L_x_9:


//--------------------- .nv.shared._Z9computePSPiS_i --------------------------
	.section	.nv.shared._Z9computePSPiS_i,"aw",@nobits
	.sectionflags	@""
	.align	16
	.zero		1024


//--------------------- .nv.shared.reserved.0     --------------------------
	.section	.nv.shared.reserved.0,"aw",@nobits
	.weak		__nv_reservedSMEM_offset_0_alias
	.size		__nv_reservedSMEM_offset_0_alias, 0, 64
	.other		__nv_reservedSMEM_offset_0_alias,@"STO_CUDA_RESERVED_SHARED STV_DEFAULT"
__nv_reservedSMEM_offset_0_alias:
	.zero		0
	.zero		64


//--------------------- .nv.constant0._Z9computePSPiS_i --------------------------
	.section	.nv.constant0._Z9computePSPiS_i,"a",@progbits
	.sectionflags	@""
	.align	4
.nv.constant0._Z9computePSPiS_i:
	.zero		916


//--------------------- SYMBOLS --------------------------

	.type		.nv.reservedSmem.offset0,@object
	.size		.nv.reservedSmem.offset0,0x4
	.type		.nv.reservedSmem.cap,@object
	.size		.nv.reservedSmem.cap,0x4
